//
// Generated by NVIDIA NVVM Compiler
//
// Compiler Build ID: CL-36424714
// Cuda compilation tools, release 13.0, V13.0.88
// Based on NVVM 20.0.0
//

.version 9.0
.target sm_100
.address_size 64

	// .globl	_Z12MatMultOnGPUPfS_S_iii

.visible .entry _Z12MatMultOnGPUPfS_S_iii(
	.param .u64 .ptr .align 1 _Z12MatMultOnGPUPfS_S_iii_param_0,
	.param .u64 .ptr .align 1 _Z12MatMultOnGPUPfS_S_iii_param_1,
	.param .u64 .ptr .align 1 _Z12MatMultOnGPUPfS_S_iii_param_2,
	.param .u32 _Z12MatMultOnGPUPfS_S_iii_param_3,
	.param .u32 _Z12MatMultOnGPUPfS_S_iii_param_4,
	.param .u32 _Z12MatMultOnGPUPfS_S_iii_param_5
)
{


	ret;

}


// ===== COMPILED SASS (sm_100) =====

	.target	sm_100

	.elftype	@"ET_EXEC"


//--------------------- .note.nv.tkinfo           --------------------------
	.section	.note.nv.tkinfo,"",@"SHT_NOTE"
	.sectionflags	@"SHF_NOTE_NV_TKINFO"
	.tkinfo
        /*0018*/ 	.word	0x00000002
        /*0030*/ 	.string	""
        /*0030*/ 	.string	"ptxas"
        /*0030*/ 	.string	"Cuda compilation tools, release 13.0, V13.0.88"
        /*0030*/ 	.string	"Build cuda_13.0.r13.0/compiler.36424714_0"
        /*0030*/ 	.string	"-arch sm_100 -m 64 "



//--------------------- .note.nv.cuinfo           --------------------------
	.section	.note.nv.cuinfo,"",@"SHT_NOTE"
	.sectionflags	@"SHF_NOTE_NV_CUINFO"
        /*0018*/ 	.short	0x0002
        /*001a*/ 	.short	0x0064
        /*001c*/ 	.short	0x0082
	.zero		2


//--------------------- .nv.info                  --------------------------
	.section	.nv.info,"",@"SHT_CUDA_INFO"
	.align	4


	//----- nvinfo : EIATTR_REGCOUNT
	.align		4
        /*0000*/ 	.byte	0x04, 0x2f
        /*0002*/ 	.short	(.L_1 - .L_0)
	.align		4
.L_0:
        /*0004*/ 	.word	index@(_Z12MatMultOnGPUPfS_S_iii)
        /*0008*/ 	.word	0x00000004


	//----- nvinfo : EIATTR_FRAME_SIZE
	.align		4
.L_1:
        /*000c*/ 	.byte	0x04, 0x11
        /*000e*/ 	.short	(.L_3 - .L_2)
	.align		4
.L_2:
        /*0010*/ 	.word	index@(_Z12MatMultOnGPUPfS_S_iii)
        /*0014*/ 	.word	0x00000000


	//----- nvinfo : EIATTR_MIN_STACK_SIZE
	.align		4
.L_3:
        /*0018*/ 	.byte	0x04, 0x12
        /*001a*/ 	.short	(.L_5 - .L_4)
	.align		4
.L_4:
        /*001c*/ 	.word	index@(_Z12MatMultOnGPUPfS_S_iii)
        /*0020*/ 	.word	0x00000000
.L_5:


//--------------------- .nv.compat                --------------------------
	.section	.nv.compat,"",@"SHT_CUDA_COMPAT_INFO"
	.align	4
        /*0000*/ 	.byte	0x02, 0x09, 0x00, 0x00, 0x02, 0x02, 0x01, 0x00, 0x02, 0x05, 0x05, 0x00, 0x03, 0x07, 0x01, 0x01
        /*0010*/ 	.byte	0x02, 0x03, 0x00, 0x00, 0x02, 0x06, 0x01, 0x00, 0x04, 0x0b, 0x08, 0x00, 0x09, 0x00, 0x00, 0x00
        /*0020*/ 	.byte	0x00, 0x00, 0x00, 0x00


//--------------------- .nv.info._Z12MatMultOnGPUPfS_S_iii --------------------------
	.section	.nv.info._Z12MatMultOnGPUPfS_S_iii,"",@"SHT_CUDA_INFO"
	.sectionflags	@""
	.align	4


	//----- nvinfo : EIATTR_CUDA_API_VERSION
	.align		4
        /*0000*/ 	.byte	0x04, 0x37
        /*0002*/ 	.short	(.L_7 - .L_6)
.L_6:
        /*0004*/ 	.word	0x00000082


	//----- nvinfo : EIATTR_KPARAM_INFO
	.align		4
.L_7:
        /*0008*/ 	.byte	0x04, 0x17
        /*000a*/ 	.short	(.L_9 - .L_8)
.L_8:
        /*000c*/ 	.word	0x00000000
        /*0010*/ 	.short	0x0005
        /*0012*/ 	.short	0x0020
        /*0014*/ 	.byte	0x00, 0xf0, 0x11, 0x00


	//----- nvinfo : EIATTR_KPARAM_INFO
	.align		4
.L_9:
        /*0018*/ 	.byte	0x04, 0x17
        /*001a*/ 	.short	(.L_11 - .L_10)
.L_10:
        /*001c*/ 	.word	0x00000000
        /*0020*/ 	.short	0x0004
        /*0022*/ 	.short	0x001c
        /*0024*/ 	.byte	0x00, 0xf0, 0x11, 0x00


	//----- nvinfo : EIATTR_KPARAM_INFO
	.align		4
.L_11:
        /*0028*/ 	.byte	0x04, 0x17
        /*002a*/ 	.short	(.L_13 - .L_12)
.L_12:
        /*002c*/ 	.word	0x00000000
        /*0030*/ 	.short	0x0003
        /*0032*/ 	.short	0x0018
        /*0034*/ 	.byte	0x00, 0xf0, 0x11, 0x00


	//----- nvinfo : EIATTR_KPARAM_INFO
	.align		4
.L_13:
        /*0038*/ 	.byte	0x04, 0x17
        /*003a*/ 	.short	(.L_15 - .L_14)
.L_14:
        /*003c*/ 	.word	0x00000000
        /*0040*/ 	.short	0x0002
        /*0042*/ 	.short	0x0010
        /*0044*/ 	.byte	0x00, 0xf5, 0x21, 0x00


	//----- nvinfo : EIATTR_KPARAM_INFO
	.align		4
.L_15:
        /*0048*/ 	.byte	0x04, 0x17
        /*004a*/ 	.short	(.L_17 - .L_16)
.L_16:
        /*004c*/ 	.word	0x00000000
        /*0050*/ 	.short	0x0001
        /*0052*/ 	.short	0x0008
        /*0054*/ 	.byte	0x00, 0xf5, 0x21, 0x00


	//----- nvinfo : EIATTR_KPARAM_INFO
	.align		4
.L_17:
        /*0058*/ 	.byte	0x04, 0x17
        /*005a*/ 	.short	(.L_19 - .L_18)
.L_18:
        /*005c*/ 	.word	0x00000000
        /*0060*/ 	.short	0x0000
        /*0062*/ 	.short	0x0000
        /*0064*/ 	.byte	0x00, 0xf5, 0x21, 0x00


	//----- nvinfo : EIATTR_SPARSE_MMA_MASK
	.align		4
.L_19:
        /*0068*/ 	.byte	0x03, 0x50
        /*006a*/ 	.short	0x0000


	//----- nvinfo : EIATTR_MAXREG_COUNT
	.align		4
        /*006c*/ 	.byte	0x03, 0x1b
        /*006e*/ 	.short	0x00ff


	//----- nvinfo : EIATTR_MERCURY_ISA_VERSION
	.align		4
        /*0070*/ 	.byte	0x03, 0x5f
        /*0072*/ 	.short	0x0101


	//----- nvinfo : EIATTR_VRC_CTA_INIT_COUNT
	.align		4
        /*0074*/ 	.byte	0x02, 0x4a
	.zero		1
	.zero		1


	//----- nvinfo : EIATTR_EXIT_INSTR_OFFSETS
	.align		4
        /*0078*/ 	.byte	0x04, 0x1c
        /*007a*/ 	.short	(.L_21 - .L_20)


	//   ....[0]....
.L_20:
        /*007c*/ 	.word	0x00000010


	//----- nvinfo : EIATTR_CBANK_PARAM_SIZE
	.align		4
.L_21:
        /*0080*/ 	.byte	0x03, 0x19
        /*0082*/ 	.short	0x0024


	//----- nvinfo : EIATTR_PARAM_CBANK
	.align		4
        /*0084*/ 	.byte	0x04, 0x0a
        /*0086*/ 	.short	(.L_23 - .L_22)
	.align		4
.L_22:
        /*0088*/ 	.word	index@(.nv.constant0._Z12MatMultOnGPUPfS_S_iii)
        /*008c*/ 	.short	0x0380
        /*008e*/ 	.short	0x0024


	//----- nvinfo : EIATTR_SW_WAR
	.align		4
.L_23:
        /*0090*/ 	.byte	0x04, 0x36
        /*0092*/ 	.short	(.L_25 - .L_24)
.L_24:
        /*0094*/ 	.word	0x00000008
.L_25:


//--------------------- .nv.callgraph             --------------------------
	.section	.nv.callgraph,"",@"SHT_CUDA_CALLGRAPH"
	.align	4
	.sectionentsize	8
	.align		4
        /*0000*/ 	.word	0x00000000
	.align		4
        /*0004*/ 	.word	0xffffffff
	.align		4
        /*0008*/ 	.word	0x00000000
	.align		4
        /*000c*/ 	.word	0xfffffffe
	.align		4
        /*0010*/ 	.word	0x00000000
	.align		4
        /*0014*/ 	.word	0xfffffffd
	.align		4
        /*0018*/ 	.word	0x00000000
	.align		4
        /*001c*/ 	.word	0xfffffffc


//--------------------- .text._Z12MatMultOnGPUPfS_S_iii --------------------------
	.section	.text._Z12MatMultOnGPUPfS_S_iii,"ax",@progbits
	.align	128
        .global         _Z12MatMultOnGPUPfS_S_iii
        .type           _Z12MatMultOnGPUPfS_S_iii,@function
        .size           _Z12MatMultOnGPUPfS_S_iii,(.L_x_1 - _Z12MatMultOnGPUPfS_S_iii)
        .other          _Z12MatMultOnGPUPfS_S_iii,@"STO_CUDA_ENTRY STV_DEFAULT"
_Z12MatMultOnGPUPfS_S_iii:
.text._Z12MatMultOnGPUPfS_S_iii:
[----:B------:R-:W-:Y:S01]  /*0000*/  LDC R1, c[0x0][0x37c] ;  /* 0x0000df00ff017b82 */ /* 0x000fe20000000800 */
[----:B------:R-:W-:Y:S05]  /*0010*/  EXIT ;  /* 0x000000000000794d */ /* 0x000fea0003800000 */
.L_x_0:
[----:B------:R-:W-:-:S00]  /*0020*/  BRA `(.L_x_0) ;  /* 0xfffffffc00fc7947 */ /* 0x000fc0000383ffff */
[----:B------:R-:W-:-:S00]  /*0030*/  NOP ;  /* 0x0000000000007918 */ /* 0x000fc00000000000 */
        /* <DEDUP_REMOVED lines=12> */
.L_x_1:


//--------------------- .nv.shared.reserved.0     --------------------------
	.section	.nv.shared.reserved.0,"aw",@nobits
	.weak		__nv_reservedSMEM_offset_0_alias
	.size		__nv_reservedSMEM_offset_0_alias, 0, 64
	.other		__nv_reservedSMEM_offset_0_alias,@"STO_CUDA_RESERVED_SHARED STV_DEFAULT"
__nv_reservedSMEM_offset_0_alias:
	.zero		0
	.zero		64


//--------------------- .nv.constant0._Z12MatMultOnGPUPfS_S_iii --------------------------
	.section	.nv.constant0._Z12MatMultOnGPUPfS_S_iii,"a",@progbits
	.sectionflags	@""
	.align	4
.nv.constant0._Z12MatMultOnGPUPfS_S_iii:
	.zero		932


//--------------------- SYMBOLS --------------------------

	.type		.nv.reservedSmem.offset0,@object
	.size		.nv.reservedSmem.offset0,0x4
